//
// Generated by NVIDIA NVVM Compiler
//
// Compiler Build ID: CL-36424714
// Cuda compilation tools, release 13.0, V13.0.88
// Based on NVVM 20.0.0
//

.version 9.0
.target sm_100
.address_size 64

	// .globl	_Z8gemm_v02IfLm32ELm32ELm32EEvmmmT_PKS0_mS2_mS0_PS0_m
// _ZZ8gemm_v02IfLm32ELm32ELm32EEvmmmT_PKS0_mS2_mS0_PS0_mE19A_thread_block_tile has been demoted
// _ZZ8gemm_v02IfLm32ELm32ELm32EEvmmmT_PKS0_mS2_mS0_PS0_mE19B_thread_block_tile has been demoted

.visible .entry _Z8gemm_v02IfLm32ELm32ELm32EEvmmmT_PKS0_mS2_mS0_PS0_m(
	.param .u64 _Z8gemm_v02IfLm32ELm32ELm32EEvmmmT_PKS0_mS2_mS0_PS0_m_param_0,
	.param .u64 _Z8gemm_v02IfLm32ELm32ELm32EEvmmmT_PKS0_mS2_mS0_PS0_m_param_1,
	.param .u64 _Z8gemm_v02IfLm32ELm32ELm32EEvmmmT_PKS0_mS2_mS0_PS0_m_param_2,
	.param .f32 _Z8gemm_v02IfLm32ELm32ELm32EEvmmmT_PKS0_mS2_mS0_PS0_m_param_3,
	.param .u64 .ptr .align 1 _Z8gemm_v02IfLm32ELm32ELm32EEvmmmT_PKS0_mS2_mS0_PS0_m_param_4,
	.param .u64 _Z8gemm_v02IfLm32ELm32ELm32EEvmmmT_PKS0_mS2_mS0_PS0_m_param_5,
	.param .u64 .ptr .align 1 _Z8gemm_v02IfLm32ELm32ELm32EEvmmmT_PKS0_mS2_mS0_PS0_m_param_6,
	.param .u64 _Z8gemm_v02IfLm32ELm32ELm32EEvmmmT_PKS0_mS2_mS0_PS0_m_param_7,
	.param .f32 _Z8gemm_v02IfLm32ELm32ELm32EEvmmmT_PKS0_mS2_mS0_PS0_m_param_8,
	.param .u64 .ptr .align 1 _Z8gemm_v02IfLm32ELm32ELm32EEvmmmT_PKS0_mS2_mS0_PS0_m_param_9,
	.param .u64 _Z8gemm_v02IfLm32ELm32ELm32EEvmmmT_PKS0_mS2_mS0_PS0_m_param_10
)
{
	.reg .pred 	%p<12>;
	.reg .b32 	%r<26>;
	.reg .b32 	%f<116>;
	.reg .b64 	%rd<57>;
	// demoted variable
	.shared .align 4 .b8 _ZZ8gemm_v02IfLm32ELm32ELm32EEvmmmT_PKS0_mS2_mS0_PS0_mE19A_thread_block_tile[4096];
	// demoted variable
	.shared .align 4 .b8 _ZZ8gemm_v02IfLm32ELm32ELm32EEvmmmT_PKS0_mS2_mS0_PS0_mE19B_thread_block_tile[4096];
	ld.param.u64 	%rd22, [_Z8gemm_v02IfLm32ELm32ELm32EEvmmmT_PKS0_mS2_mS0_PS0_m_param_0];
	ld.param.u64 	%rd23, [_Z8gemm_v02IfLm32ELm32ELm32EEvmmmT_PKS0_mS2_mS0_PS0_m_param_1];
	ld.param.u64 	%rd24, [_Z8gemm_v02IfLm32ELm32ELm32EEvmmmT_PKS0_mS2_mS0_PS0_m_param_2];
	ld.param.f32 	%f8, [_Z8gemm_v02IfLm32ELm32ELm32EEvmmmT_PKS0_mS2_mS0_PS0_m_param_3];
	ld.param.f32 	%f9, [_Z8gemm_v02IfLm32ELm32ELm32EEvmmmT_PKS0_mS2_mS0_PS0_m_param_8];
	ld.param.u64 	%rd29, [_Z8gemm_v02IfLm32ELm32ELm32EEvmmmT_PKS0_mS2_mS0_PS0_m_param_9];
	ld.param.u64 	%rd30, [_Z8gemm_v02IfLm32ELm32ELm32EEvmmmT_PKS0_mS2_mS0_PS0_m_param_10];
	mov.u32 	%r1, %tid.y;
	mov.u32 	%r10, %ntid.x;
	mul.lo.s32 	%r2, %r1, %r10;
	mov.u32 	%r3, %tid.x;
	mov.u32 	%r4, %ctaid.x;
	mad.lo.s32 	%r11, %r4, %r10, %r3;
	cvt.u64.u32 	%rd1, %r11;
	mov.u32 	%r5, %ctaid.y;
	mov.u32 	%r12, %ntid.y;
	mad.lo.s32 	%r13, %r5, %r12, %r1;
	cvt.u64.u32 	%rd2, %r13;
	add.s64 	%rd3, %rd24, 31;
	setp.lt.u64 	%p1, %rd3, 32;
	mov.f32 	%f115, 0f00000000;
	@%p1 bra 	$L__BB0_7;
	ld.param.u64 	%rd51, [_Z8gemm_v02IfLm32ELm32ELm32EEvmmmT_PKS0_mS2_mS0_PS0_m_param_7];
	ld.param.u64 	%rd50, [_Z8gemm_v02IfLm32ELm32ELm32EEvmmmT_PKS0_mS2_mS0_PS0_m_param_6];
	ld.param.u64 	%rd49, [_Z8gemm_v02IfLm32ELm32ELm32EEvmmmT_PKS0_mS2_mS0_PS0_m_param_5];
	ld.param.u64 	%rd48, [_Z8gemm_v02IfLm32ELm32ELm32EEvmmmT_PKS0_mS2_mS0_PS0_m_param_4];
	add.s32 	%r14, %r2, %r3;
	cvt.u64.u32 	%rd31, %r14;
	shr.u64 	%rd54, %rd31, 5;
	and.b64  	%rd52, %rd31, 31;
	shl.b32 	%r15, %r5, 5;
	cvt.u64.u32 	%rd32, %r15;
	add.s64 	%rd6, %rd54, %rd32;
	cvt.u32.u64 	%r16, %rd54;
	shl.b32 	%r17, %r16, 7;
	mov.u32 	%r18, _ZZ8gemm_v02IfLm32ELm32ELm32EEvmmmT_PKS0_mS2_mS0_PS0_mE19A_thread_block_tile;
	add.s32 	%r19, %r18, %r17;
	cvt.u32.u64 	%r20, %rd52;
	shl.b32 	%r21, %r20, 2;
	add.s32 	%r6, %r19, %r21;
	mul.wide.u32 	%rd33, %r4, 32;
	or.b64  	%rd7, %rd52, %rd33;
	mov.u32 	%r22, _ZZ8gemm_v02IfLm32ELm32ELm32EEvmmmT_PKS0_mS2_mS0_PS0_mE19B_thread_block_tile;
	add.s32 	%r23, %r22, %r17;
	add.s32 	%r7, %r23, %r21;
	shl.b32 	%r24, %r1, 7;
	add.s32 	%r8, %r18, %r24;
	shl.b32 	%r25, %r3, 2;
	add.s32 	%r9, %r22, %r25;
	mad.lo.s64 	%rd34, %rd51, %rd54, %rd33;
	add.s64 	%rd35, %rd34, %rd52;
	shl.b64 	%rd36, %rd35, 2;
	cvta.to.global.u64 	%rd37, %rd50;
	add.s64 	%rd55, %rd37, %rd36;
	shl.b64 	%rd9, %rd51, 7;
	mul.lo.s64 	%rd38, %rd49, %rd6;
	shl.b64 	%rd39, %rd38, 2;
	mul.wide.u32 	%rd40, %r14, 4;
	and.b64  	%rd41, %rd40, 124;
	add.s64 	%rd42, %rd39, %rd41;
	cvta.to.global.u64 	%rd43, %rd48;
	add.s64 	%rd53, %rd43, %rd42;
	shr.u64 	%rd56, %rd3, 5;
	mov.f32 	%f115, 0f00000000;
$L__BB0_2:
	setp.ge.u64 	%p2, %rd6, %rd22;
	setp.ge.u64 	%p3, %rd52, %rd24;
	mov.f32 	%f113, 0f00000000;
	or.pred  	%p4, %p2, %p3;
	@%p4 bra 	$L__BB0_4;
	ld.global.f32 	%f113, [%rd53];
$L__BB0_4:
	setp.ge.u64 	%p5, %rd7, %rd23;
	st.shared.f32 	[%r6], %f113;
	setp.ge.u64 	%p6, %rd54, %rd24;
	mov.f32 	%f114, 0f00000000;
	or.pred  	%p7, %p6, %p5;
	@%p7 bra 	$L__BB0_6;
	ld.global.f32 	%f114, [%rd55];
$L__BB0_6:
	st.shared.f32 	[%r7], %f114;
	bar.sync 	0;
	ld.shared.f32 	%f14, [%r8];
	ld.shared.f32 	%f15, [%r9];
	fma.rn.f32 	%f16, %f14, %f15, %f115;
	ld.shared.f32 	%f17, [%r8+4];
	ld.shared.f32 	%f18, [%r9+128];
	fma.rn.f32 	%f19, %f17, %f18, %f16;
	ld.shared.f32 	%f20, [%r8+8];
	ld.shared.f32 	%f21, [%r9+256];
	fma.rn.f32 	%f22, %f20, %f21, %f19;
	ld.shared.f32 	%f23, [%r8+12];
	ld.shared.f32 	%f24, [%r9+384];
	fma.rn.f32 	%f25, %f23, %f24, %f22;
	ld.shared.f32 	%f26, [%r8+16];
	ld.shared.f32 	%f27, [%r9+512];
	fma.rn.f32 	%f28, %f26, %f27, %f25;
	ld.shared.f32 	%f29, [%r8+20];
	ld.shared.f32 	%f30, [%r9+640];
	fma.rn.f32 	%f31, %f29, %f30, %f28;
	ld.shared.f32 	%f32, [%r8+24];
	ld.shared.f32 	%f33, [%r9+768];
	fma.rn.f32 	%f34, %f32, %f33, %f31;
	ld.shared.f32 	%f35, [%r8+28];
	ld.shared.f32 	%f36, [%r9+896];
	fma.rn.f32 	%f37, %f35, %f36, %f34;
	ld.shared.f32 	%f38, [%r8+32];
	ld.shared.f32 	%f39, [%r9+1024];
	fma.rn.f32 	%f40, %f38, %f39, %f37;
	ld.shared.f32 	%f41, [%r8+36];
	ld.shared.f32 	%f42, [%r9+1152];
	fma.rn.f32 	%f43, %f41, %f42, %f40;
	ld.shared.f32 	%f44, [%r8+40];
	ld.shared.f32 	%f45, [%r9+1280];
	fma.rn.f32 	%f46, %f44, %f45, %f43;
	ld.shared.f32 	%f47, [%r8+44];
	ld.shared.f32 	%f48, [%r9+1408];
	fma.rn.f32 	%f49, %f47, %f48, %f46;
	ld.shared.f32 	%f50, [%r8+48];
	ld.shared.f32 	%f51, [%r9+1536];
	fma.rn.f32 	%f52, %f50, %f51, %f49;
	ld.shared.f32 	%f53, [%r8+52];
	ld.shared.f32 	%f54, [%r9+1664];
	fma.rn.f32 	%f55, %f53, %f54, %f52;
	ld.shared.f32 	%f56, [%r8+56];
	ld.shared.f32 	%f57, [%r9+1792];
	fma.rn.f32 	%f58, %f56, %f57, %f55;
	ld.shared.f32 	%f59, [%r8+60];
	ld.shared.f32 	%f60, [%r9+1920];
	fma.rn.f32 	%f61, %f59, %f60, %f58;
	ld.shared.f32 	%f62, [%r8+64];
	ld.shared.f32 	%f63, [%r9+2048];
	fma.rn.f32 	%f64, %f62, %f63, %f61;
	ld.shared.f32 	%f65, [%r8+68];
	ld.shared.f32 	%f66, [%r9+2176];
	fma.rn.f32 	%f67, %f65, %f66, %f64;
	ld.shared.f32 	%f68, [%r8+72];
	ld.shared.f32 	%f69, [%r9+2304];
	fma.rn.f32 	%f70, %f68, %f69, %f67;
	ld.shared.f32 	%f71, [%r8+76];
	ld.shared.f32 	%f72, [%r9+2432];
	fma.rn.f32 	%f73, %f71, %f72, %f70;
	ld.shared.f32 	%f74, [%r8+80];
	ld.shared.f32 	%f75, [%r9+2560];
	fma.rn.f32 	%f76, %f74, %f75, %f73;
	ld.shared.f32 	%f77, [%r8+84];
	ld.shared.f32 	%f78, [%r9+2688];
	fma.rn.f32 	%f79, %f77, %f78, %f76;
	ld.shared.f32 	%f80, [%r8+88];
	ld.shared.f32 	%f81, [%r9+2816];
	fma.rn.f32 	%f82, %f80, %f81, %f79;
	ld.shared.f32 	%f83, [%r8+92];
	ld.shared.f32 	%f84, [%r9+2944];
	fma.rn.f32 	%f85, %f83, %f84, %f82;
	ld.shared.f32 	%f86, [%r8+96];
	ld.shared.f32 	%f87, [%r9+3072];
	fma.rn.f32 	%f88, %f86, %f87, %f85;
	ld.shared.f32 	%f89, [%r8+100];
	ld.shared.f32 	%f90, [%r9+3200];
	fma.rn.f32 	%f91, %f89, %f90, %f88;
	ld.shared.f32 	%f92, [%r8+104];
	ld.shared.f32 	%f93, [%r9+3328];
	fma.rn.f32 	%f94, %f92, %f93, %f91;
	ld.shared.f32 	%f95, [%r8+108];
	ld.shared.f32 	%f96, [%r9+3456];
	fma.rn.f32 	%f97, %f95, %f96, %f94;
	ld.shared.f32 	%f98, [%r8+112];
	ld.shared.f32 	%f99, [%r9+3584];
	fma.rn.f32 	%f100, %f98, %f99, %f97;
	ld.shared.f32 	%f101, [%r8+116];
	ld.shared.f32 	%f102, [%r9+3712];
	fma.rn.f32 	%f103, %f101, %f102, %f100;
	ld.shared.f32 	%f104, [%r8+120];
	ld.shared.f32 	%f105, [%r9+3840];
	fma.rn.f32 	%f106, %f104, %f105, %f103;
	ld.shared.f32 	%f107, [%r8+124];
	ld.shared.f32 	%f108, [%r9+3968];
	fma.rn.f32 	%f115, %f107, %f108, %f106;
	bar.sync 	0;
	add.s64 	%rd56, %rd56, -1;
	add.s64 	%rd55, %rd55, %rd9;
	add.s64 	%rd54, %rd54, 32;
	add.s64 	%rd53, %rd53, 128;
	add.s64 	%rd52, %rd52, 32;
	setp.ne.s64 	%p8, %rd56, 0;
	@%p8 bra 	$L__BB0_2;
$L__BB0_7:
	setp.le.u64 	%p9, %rd22, %rd2;
	setp.le.u64 	%p10, %rd23, %rd1;
	or.pred  	%p11, %p9, %p10;
	@%p11 bra 	$L__BB0_9;
	mad.lo.s64 	%rd44, %rd30, %rd2, %rd1;
	cvta.to.global.u64 	%rd45, %rd29;
	shl.b64 	%rd46, %rd44, 2;
	add.s64 	%rd47, %rd45, %rd46;
	ld.global.f32 	%f109, [%rd47];
	mul.f32 	%f110, %f9, %f109;
	fma.rn.f32 	%f111, %f8, %f115, %f110;
	st.global.f32 	[%rd47], %f111;
$L__BB0_9:
	ret;

}


// ===== COMPILED SASS (sm_100) =====

	.target	sm_100

	.elftype	@"ET_EXEC"


//--------------------- .note.nv.tkinfo           --------------------------
	.section	.note.nv.tkinfo,"",@"SHT_NOTE"
	.sectionflags	@"SHF_NOTE_NV_TKINFO"
	.tkinfo
        /*0018*/ 	.word	0x00000002
        /*0030*/ 	.string	""
        /*0030*/ 	.string	"ptxas"
        /*0030*/ 	.string	"Cuda compilation tools, release 13.0, V13.0.88"
        /*0030*/ 	.string	"Build cuda_13.0.r13.0/compiler.36424714_0"
        /*0030*/ 	.string	"-arch sm_100 -m 64 "



//--------------------- .note.nv.cuinfo           --------------------------
	.section	.note.nv.cuinfo,"",@"SHT_NOTE"
	.sectionflags	@"SHF_NOTE_NV_CUINFO"
        /*0018*/ 	.short	0x0002
        /*001a*/ 	.short	0x0064
        /*001c*/ 	.short	0x0082
	.zero		2


//--------------------- .nv.info                  --------------------------
	.section	.nv.info,"",@"SHT_CUDA_INFO"
	.align	4


	//----- nvinfo : EIATTR_REGCOUNT
	.align		4
        /*0000*/ 	.byte	0x04, 0x2f
        /*0002*/ 	.short	(.L_1 - .L_0)
	.align		4
.L_0:
        /*0004*/ 	.word	index@(_Z8gemm_v02IfLm32ELm32ELm32EEvmmmT_PKS0_mS2_mS0_PS0_m)
        /*0008*/ 	.word	0x00000020


	//----- nvinfo : EIATTR_FRAME_SIZE
	.align		4
.L_1:
        /*000c*/ 	.byte	0x04, 0x11
        /*000e*/ 	.short	(.L_3 - .L_2)
	.align		4
.L_2:
        /*0010*/ 	.word	index@(_Z8gemm_v02IfLm32ELm32ELm32EEvmmmT_PKS0_mS2_mS0_PS0_m)
        /*0014*/ 	.word	0x00000000


	//----- nvinfo : EIATTR_MIN_STACK_SIZE
	.align		4
.L_3:
        /*0018*/ 	.byte	0x04, 0x12
        /*001a*/ 	.short	(.L_5 - .L_4)
	.align		4
.L_4:
        /*001c*/ 	.word	index@(_Z8gemm_v02IfLm32ELm32ELm32EEvmmmT_PKS0_mS2_mS0_PS0_m)
        /*0020*/ 	.word	0x00000000
.L_5:


//--------------------- .nv.compat                --------------------------
	.section	.nv.compat,"",@"SHT_CUDA_COMPAT_INFO"
	.align	4
        /*0000*/ 	.byte	0x02, 0x09, 0x00, 0x00, 0x02, 0x02, 0x01, 0x00, 0x02, 0x05, 0x05, 0x00, 0x03, 0x07, 0x01, 0x01
        /*0010*/ 	.byte	0x02, 0x03, 0x00, 0x00, 0x02, 0x06, 0x01, 0x00, 0x04, 0x0b, 0x08, 0x00, 0x09, 0x00, 0x00, 0x00
        /*0020*/ 	.byte	0x00, 0x00, 0x00, 0x00


//--------------------- .nv.info._Z8gemm_v02IfLm32ELm32ELm32EEvmmmT_PKS0_mS2_mS0_PS0_m --------------------------
	.section	.nv.info._Z8gemm_v02IfLm32ELm32ELm32EEvmmmT_PKS0_mS2_mS0_PS0_m,"",@"SHT_CUDA_INFO"
	.sectionflags	@""
	.align	4


	//----- nvinfo : EIATTR_CUDA_API_VERSION
	.align		4
        /*0000*/ 	.byte	0x04, 0x37
        /*0002*/ 	.short	(.L_7 - .L_6)
.L_6:
        /*0004*/ 	.word	0x00000082


	//----- nvinfo : EIATTR_KPARAM_INFO
	.align		4
.L_7:
        /*0008*/ 	.byte	0x04, 0x17
        /*000a*/ 	.short	(.L_9 - .L_8)
.L_8:
        /*000c*/ 	.word	0x00000000
        /*0010*/ 	.short	0x000a
        /*0012*/ 	.short	0x0050
        /*0014*/ 	.byte	0x00, 0xf0, 0x21, 0x00


	//----- nvinfo : EIATTR_KPARAM_INFO
	.align		4
.L_9:
        /*0018*/ 	.byte	0x04, 0x17
        /*001a*/ 	.short	(.L_11 - .L_10)
.L_10:
        /*001c*/ 	.word	0x00000000
        /*0020*/ 	.short	0x0009
        /*0022*/ 	.short	0x0048
        /*0024*/ 	.byte	0x00, 0xf5, 0x21, 0x00


	//----- nvinfo : EIATTR_KPARAM_INFO
	.align		4
.L_11:
        /*0028*/ 	.byte	0x04, 0x17
        /*002a*/ 	.short	(.L_13 - .L_12)
.L_12:
        /*002c*/ 	.word	0x00000000
        /*0030*/ 	.short	0x0008
        /*0032*/ 	.short	0x0040
        /*0034*/ 	.byte	0x00, 0xf0, 0x11, 0x00


	//----- nvinfo : EIATTR_KPARAM_INFO
	.align		4
.L_13:
        /*0038*/ 	.byte	0x04, 0x17
        /*003a*/ 	.short	(.L_15 - .L_14)
.L_14:
        /*003c*/ 	.word	0x00000000
        /*0040*/ 	.short	0x0007
        /*0042*/ 	.short	0x0038
        /*0044*/ 	.byte	0x00, 0xf0, 0x21, 0x00


	//----- nvinfo : EIATTR_KPARAM_INFO
	.align		4
.L_15:
        /*0048*/ 	.byte	0x04, 0x17
        /*004a*/ 	.short	(.L_17 - .L_16)
.L_16:
        /*004c*/ 	.word	0x00000000
        /*0050*/ 	.short	0x0006
        /*0052*/ 	.short	0x0030
        /*0054*/ 	.byte	0x00, 0xf5, 0x21, 0x00


	//----- nvinfo : EIATTR_KPARAM_INFO
	.align		4
.L_17:
        /*0058*/ 	.byte	0x04, 0x17
        /*005a*/ 	.short	(.L_19 - .L_18)
.L_18:
        /*005c*/ 	.word	0x00000000
        /*0060*/ 	.short	0x0005
        /*0062*/ 	.short	0x0028
        /*0064*/ 	.byte	0x00, 0xf0, 0x21, 0x00


	//----- nvinfo : EIATTR_KPARAM_INFO
	.align		4
.L_19:
        /*0068*/ 	.byte	0x04, 0x17
        /*006a*/ 	.short	(.L_21 - .L_20)
.L_20:
        /*006c*/ 	.word	0x00000000
        /*0070*/ 	.short	0x0004
        /*0072*/ 	.short	0x0020
        /*0074*/ 	.byte	0x00, 0xf5, 0x21, 0x00


	//----- nvinfo : EIATTR_KPARAM_INFO
	.align		4
.L_21:
        /*0078*/ 	.byte	0x04, 0x17
        /*007a*/ 	.short	(.L_23 - .L_22)
.L_22:
        /*007c*/ 	.word	0x00000000
        /*0080*/ 	.short	0x0003
        /*0082*/ 	.short	0x0018
        /*0084*/ 	.byte	0x00, 0xf0, 0x11, 0x00


	//----- nvinfo : EIATTR_KPARAM_INFO
	.align		4
.L_23:
        /*0088*/ 	.byte	0x04, 0x17
        /*008a*/ 	.short	(.L_25 - .L_24)
.L_24:
        /*008c*/ 	.word	0x00000000
        /*0090*/ 	.short	0x0002
        /*0092*/ 	.short	0x0010
        /*0094*/ 	.byte	0x00, 0xf0, 0x21, 0x00


	//----- nvinfo : EIATTR_KPARAM_INFO
	.align		4
.L_25:
        /*0098*/ 	.byte	0x04, 0x17
        /*009a*/ 	.short	(.L_27 - .L_26)
.L_26:
        /*009c*/ 	.word	0x00000000
        /*00a0*/ 	.short	0x0001
        /*00a2*/ 	.short	0x0008
        /*00a4*/ 	.byte	0x00, 0xf0, 0x21, 0x00


	//----- nvinfo : EIATTR_KPARAM_INFO
	.align		4
.L_27:
        /*00a8*/ 	.byte	0x04, 0x17
        /*00aa*/ 	.short	(.L_29 - .L_28)
.L_28:
        /*00ac*/ 	.word	0x00000000
        /*00b0*/ 	.short	0x0000
        /*00b2*/ 	.short	0x0000
        /*00b4*/ 	.byte	0x00, 0xf0, 0x21, 0x00


	//----- nvinfo : EIATTR_SPARSE_MMA_MASK
	.align		4
.L_29:
        /*00b8*/ 	.byte	0x03, 0x50
        /*00ba*/ 	.short	0x0000


	//----- nvinfo : EIATTR_MAXREG_COUNT
	.align		4
        /*00bc*/ 	.byte	0x03, 0x1b
        /*00be*/ 	.short	0x00ff


	//----- nvinfo : EIATTR_NUM_BARRIERS
	.align		4
        /*00c0*/ 	.byte	0x02, 0x4c
        /*00c2*/ 	.byte	0x01
	.zero		1


	//----- nvinfo : EIATTR_MERCURY_ISA_VERSION
	.align		4
        /*00c4*/ 	.byte	0x03, 0x5f
        /*00c6*/ 	.short	0x0101


	//----- nvinfo : EIATTR_VRC_CTA_INIT_COUNT
	.align		4
        /*00c8*/ 	.byte	0x02, 0x4a
	.zero		1
	.zero		1


	//----- nvinfo : EIATTR_EXIT_INSTR_OFFSETS
	.align		4
        /*00cc*/ 	.byte	0x04, 0x1c
        /*00ce*/ 	.short	(.L_31 - .L_30)


	//   ....[0]....
.L_30:
        /*00d0*/ 	.word	0x00000ae0


	//   ....[1]....
        /*00d4*/ 	.word	0x00000bc0


	//----- nvinfo : EIATTR_CBANK_PARAM_SIZE
	.align		4
.L_31:
        /*00d8*/ 	.byte	0x03, 0x19
        /*00da*/ 	.short	0x0058


	//----- nvinfo : EIATTR_PARAM_CBANK
	.align		4
        /*00dc*/ 	.byte	0x04, 0x0a
        /*00de*/ 	.short	(.L_33 - .L_32)
	.align		4
.L_32:
        /*00e0*/ 	.word	index@(.nv.constant0._Z8gemm_v02IfLm32ELm32ELm32EEvmmmT_PKS0_mS2_mS0_PS0_m)
        /*00e4*/ 	.short	0x0380
        /*00e6*/ 	.short	0x0058


	//----- nvinfo : EIATTR_SW_WAR
	.align		4
.L_33:
        /*00e8*/ 	.byte	0x04, 0x36
        /*00ea*/ 	.short	(.L_35 - .L_34)
.L_34:
        /*00ec*/ 	.word	0x00000008
.L_35:


//--------------------- .nv.callgraph             --------------------------
	.section	.nv.callgraph,"",@"SHT_CUDA_CALLGRAPH"
	.align	4
	.sectionentsize	8
	.align		4
        /*0000*/ 	.word	0x00000000
	.align		4
        /*0004*/ 	.word	0xffffffff
	.align		4
        /*0008*/ 	.word	0x00000000
	.align		4
        /*000c*/ 	.word	0xfffffffe
	.align		4
        /*0010*/ 	.word	0x00000000
	.align		4
        /*0014*/ 	.word	0xfffffffd
	.align		4
        /*0018*/ 	.word	0x00000000
	.align		4
        /*001c*/ 	.word	0xfffffffc


//--------------------- .text._Z8gemm_v02IfLm32ELm32ELm32EEvmmmT_PKS0_mS2_mS0_PS0_m --------------------------
	.section	.text._Z8gemm_v02IfLm32ELm32ELm32EEvmmmT_PKS0_mS2_mS0_PS0_m,"ax",@progbits
	.align	128
        .global         _Z8gemm_v02IfLm32ELm32ELm32EEvmmmT_PKS0_mS2_mS0_PS0_m
        .type           _Z8gemm_v02IfLm32ELm32ELm32EEvmmmT_PKS0_mS2_mS0_PS0_m,@function
        .size           _Z8gemm_v02IfLm32ELm32ELm32EEvmmmT_PKS0_mS2_mS0_PS0_m,(.L_x_3 - _Z8gemm_v02IfLm32ELm32ELm32EEvmmmT_PKS0_mS2_mS0_PS0_m)
        .other          _Z8gemm_v02IfLm32ELm32ELm32EEvmmmT_PKS0_mS2_mS0_PS0_m,@"STO_CUDA_ENTRY STV_DEFAULT"
_Z8gemm_v02IfLm32ELm32ELm32EEvmmmT_PKS0_mS2_mS0_PS0_m:
.text._Z8gemm_v02IfLm32ELm32ELm32EEvmmmT_PKS0_mS2_mS0_PS0_m:
[----:B------:R-:W-:Y:S01]  /*0000*/  LDC R1, c[0x0][0x37c] ;  /* 0x0000df00ff017b82 */ /* 0x000fe20000000800 */
[----:B------:R-:W0:Y:S01]  /*0010*/  LDCU.64 UR4, c[0x0][0x390] ;  /* 0x00007200ff0477ac */ /* 0x000e220008000a00 */
[----:B------:R-:W1:Y:S01]  /*0020*/  S2R R23, SR_TID.Y ;  /* 0x0000000000177919 */ /* 0x000e620000002200 */
[----:B------:R-:W-:Y:S01]  /*0030*/  HFMA2 R11, -RZ, RZ, 0, 0 ;  /* 0x00000000ff0b7431 */ /* 0x000fe200000001ff */
[----:B------:R-:W2:Y:S01]  /*0040*/  LDCU UR6, c[0x0][0x360] ;  /* 0x00006c00ff0677ac */ /* 0x000ea20008000800 */
[----:B------:R-:W2:Y:S01]  /*0050*/  S2R R10, SR_TID.X ;  /* 0x00000000000a7919 */ /* 0x000ea20000002100 */
[----:B------:R-:W1:Y:S01]  /*0060*/  LDCU UR9, c[0x0][0x364] ;  /* 0x00006c80ff0977ac */ /* 0x000e620008000800 */
[----:B------:R-:W2:Y:S01]  /*0070*/  S2R R13, SR_CTAID.X ;  /* 0x00000000000d7919 */ /* 0x000ea20000002500 */
[----:B------:R-:W3:Y:S01]  /*0080*/  LDCU.64 UR10, c[0x0][0x358] ;  /* 0x00006b00ff0a77ac */ /* 0x000ee20008000a00 */
[----:B------:R-:W1:Y:S01]  /*0090*/  S2R R2, SR_CTAID.Y ;  /* 0x0000000000027919 */ /* 0x000e620000002600 */
[----:B0-----:R-:W-:-:S04]  /*00a0*/  UIADD3 UR7, UP0, UPT, UR4, 0x1f, URZ ;  /* 0x0000001f04077890 */ /* 0x001fc8000ff1e0ff */
[----:B------:R-:W-:Y:S02]  /*00b0*/  UIADD3.X UR8, UPT, UPT, URZ, UR5, URZ, UP0, !UPT ;  /* 0x00000005ff087290 */ /* 0x000fe400087fe4ff */
[----:B------:R-:W-:-:S04]  /*00c0*/  UISETP.GE.U32.AND UP0, UPT, UR7, 0x20, UPT ;  /* 0x000000200700788c */ /* 0x000fc8000bf06070 */
[----:B------:R-:W-:Y:S01]  /*00d0*/  UISETP.GE.U32.AND.EX UP0, UPT, UR8, URZ, UPT, UP0 ;  /* 0x000000ff0800728c */ /* 0x000fe2000bf06100 */
[----:B--2---:R-:W-:Y:S02]  /*00e0*/  IMAD R26, R13, UR6, R10 ;  /* 0x000000060d1a7c24 */ /* 0x004fe4000f8e020a */
[----:B-1----:R-:W-:-:S06]  /*00f0*/  IMAD R21, R2, UR9, R23 ;  /* 0x0000000902157c24 */ /* 0x002fcc000f8e0217 */
[----:B---3--:R-:W-:Y:S05]  /*0100*/  BRA.U !UP0, `(.L_x_0) ;  /* 0x0000000908607547 */ /* 0x008fea000b800000 */
[----:B------:R-:W-:Y:S01]  /*0110*/  IMAD R3, R23, UR6, RZ ;  /* 0x0000000617037c24 */ /* 0x000fe2000f8e02ff */
[----:B------:R-:W0:Y:S01]  /*0120*/  LDC.64 R4, c[0x0][0x3b8] ;  /* 0x0000ee00ff047b82 */ /* 0x000e220000000a00 */
[----:B------:R-:W1:Y:S01]  /*0130*/  LDCU.64 UR4, c[0x0][0x388] ;  /* 0x00007100ff0477ac */ /* 0x000e620008000a00 */
[----:B------:R-:W-:Y:S02]  /*0140*/  IMAD.WIDE.U32 R12, R13, 0x20, RZ ;  /* 0x000000200d0c7825 */ /* 0x000fe400078e00ff */
[----:B------:R-:W-:Y:S01]  /*0150*/  IADD3 R7, PT, PT, R3, R10, RZ ;  /* 0x0000000a03077210 */ /* 0x000fe20007ffe0ff */
[----:B------:R-:W2:Y:S03]  /*0160*/  LDCU.128 UR12, c[0x0][0x3a0] ;  /* 0x00007400ff0c77ac */ /* 0x000ea60008000c00 */
[C---:B------:R-:W-:Y:S01]  /*0170*/  SHF.R.U64 R6, R7.reuse, 0x5, RZ ;  /* 0x0000000507067819 */ /* 0x040fe200000012ff */
[----:B------:R-:W3:Y:S01]  /*0180*/  S2UR UR6, SR_CgaCtaId ;  /* 0x00000000000679c3 */ /* 0x000ee20000008800 */
[----:B------:R-:W-:Y:S01]  /*0190*/  LOP3.LUT R0, R12, 0x1f, R7, 0xf8, !PT ;  /* 0x0000001f0c007812 */ /* 0x000fe200078ef807 */
[----:B------:R-:W-:Y:S01]  /*01a0*/  USHF.R.U64 UR7, UR7, 0x5, UR8 ;  /* 0x0000000507077899 */ /* 0x000fe20008001208 */
[----:B------:R-:W-:Y:S01]  /*01b0*/  LEA R2, P1, R2, R6, 0x5 ;  /* 0x0000000602027211 */ /* 0x000fe200078228ff */
[----:B------:R-:W-:Y:S01]  /*01c0*/  USHF.R.U32.HI UR8, URZ, 0x5, UR8 ;  /* 0x00000005ff087899 */ /* 0x000fe20008011608 */
[C---:B------:R-:W-:Y:S01]  /*01d0*/  LOP3.LUT R16, R7.reuse, 0x1f, RZ, 0xc0, !PT ;  /* 0x0000001f07107812 */ /* 0x040fe200078ec0ff */
[----:B------:R-:W4:Y:S02]  /*01e0*/  LDCU.64 UR16, c[0x0][0x390] ;  /* 0x00007200ff1077ac */ /* 0x000f240008000a00 */
[----:B------:R-:W5:Y:S01]  /*01f0*/  LDC.64 R8, c[0x0][0x3b0] ;  /* 0x0000ec00ff087b82 */ /* 0x000f620000000a00 */
[----:B------:R-:W-:Y:S01]  /*0200*/  IMAD.X R3, RZ, RZ, RZ, P1 ;  /* 0x000000ffff037224 */ /* 0x000fe200008e06ff */
[----:B-1----:R-:W-:Y:S01]  /*0210*/  ISETP.GE.U32.AND P0, PT, R0, UR4, PT ;  /* 0x0000000400007c0c */ /* 0x002fe2000bf06070 */
[----:B------:R-:W-:Y:S01]  /*0220*/  UMOV UR4, 0x400 ;  /* 0x0000040000047882 */ /* 0x000fe20000000000 */
[----:B------:R-:W-:Y:S01]  /*0230*/  SHF.L.U32 R0, R7, 0x2, RZ ;  /* 0x0000000207007819 */ /* 0x000fe200000006ff */
[----:B--2---:R-:W-:Y:S01]  /*0240*/  IMAD R17, R3, UR14, RZ ;  /* 0x0000000e03117c24 */ /* 0x004fe2000f8e02ff */
[----:B------:R-:W-:Y:S01]  /*0250*/  ISETP.GE.U32.AND.EX P0, PT, R13, UR5, PT, P0 ;  /* 0x000000050d007c0c */ /* 0x000fe2000bf06100 */
[----:B------:R-:W-:Y:S01]  /*0260*/  IMAD.WIDE.U32 R14, R2, UR14, RZ ;  /* 0x0000000e020e7c25 */ /* 0x000fe2000f8e00ff */
[----:B------:R-:W-:Y:S01]  /*0270*/  UIADD3 UR5, UPT, UPT, UR4, 0x1000, URZ ;  /* 0x0000100004057890 */ /* 0x000fe2000fffe0ff */
[----:B------:R-:W-:-:S02]  /*0280*/  LOP3.LUT R11, R0, 0x7c, RZ, 0xc0, !PT ;  /* 0x0000007c000b7812 */ /* 0x000fc400078ec0ff */
[----:B------:R-:W-:Y:S01]  /*0290*/  IMAD R17, R2, UR15, R17 ;  /* 0x0000000f02117c24 */ /* 0x000fe2000f8e0211 */
[----:B0-----:R-:W-:Y:S01]  /*02a0*/  SHF.L.U64.HI R22, R4, 0x7, R5 ;  /* 0x0000000704167819 */ /* 0x001fe20000010205 */
[----:B------:R-:W-:Y:S01]  /*02b0*/  IMAD.WIDE.U32 R12, R6, R4, R12 ;  /* 0x00000004060c7225 */ /* 0x000fe200078e000c */
[----:B------:R-:W-:Y:S01]  /*02c0*/  LEA R20, P2, R14, R11, 0x2 ;  /* 0x0000000b0e147211 */ /* 0x000fe200078410ff */
[----:B---3--:R-:W-:Y:S01]  /*02d0*/  ULEA UR4, UR6, UR4, 0x18 ;  /* 0x0000000406047291 */ /* 0x008fe2000f8ec0ff */
[----:B------:R-:W-:Y:S01]  /*02e0*/  IADD3 R7, PT, PT, R15, R17, RZ ;  /* 0x000000110f077210 */ /* 0x000fe20007ffe0ff */
[----:B------:R-:W-:Y:S01]  /*02f0*/  IMAD R17, R6, R5, R13 ;  /* 0x0000000506117224 */ /* 0x000fe200078e020d */
[----:B------:R-:W-:Y:S01]  /*0300*/  IADD3 R12, P1, PT, R16, R12, RZ ;  /* 0x0000000c100c7210 */ /* 0x000fe20007f3e0ff */
[----:B------:R-:W-:Y:S01]  /*0310*/  ULEA UR5, UR6, UR5, 0x18 ;  /* 0x0000000506057291 */ /* 0x000fe2000f8ec0ff */
[----:B------:R-:W-:Y:S01]  /*0320*/  LEA.HI.X R14, R14, RZ, R7, 0x2, P2 ;  /* 0x000000ff0e0e7211 */ /* 0x000fe200010f1407 */
[----:B------:R-:W-:Y:S01]  /*0330*/  IMAD.MOV.U32 R11, RZ, RZ, RZ ;  /* 0x000000ffff0b7224 */ /* 0x000fe200078e00ff */
[----:B------:R-:W-:Y:S01]  /*0340*/  IADD3 R20, P2, PT, R20, UR12, RZ ;  /* 0x0000000c14147c10 */ /* 0x000fe2000ff5e0ff */
[----:B------:R-:W-:Y:S01]  /*0350*/  IMAD.X R17, RZ, RZ, R17, P1 ;  /* 0x000000ffff117224 */ /* 0x000fe200008e0611 */
[----:B-----5:R-:W-:Y:S01]  /*0360*/  LEA R18, P1, R12, R8, 0x2 ;  /* 0x000000080c127211 */ /* 0x020fe200078210ff */
[----:B------:R-:W0:Y:S01]  /*0370*/  LDCU.64 UR14, c[0x0][0x380] ;  /* 0x00007000ff0e77ac */ /* 0x000e220008000a00 */
[----:B------:R-:W-:-:S02]  /*0380*/  LEA R25, R6, UR4, 0x7 ;  /* 0x0000000406197c11 */ /* 0x000fc4000f8e38ff */
[----:B------:R-:W-:Y:S02]  /*0390*/  LEA.HI.X R17, R12, R9, R17, 0x2, P1 ;  /* 0x000000090c117211 */ /* 0x000fe400008f1411 */
[----:B------:R-:W-:Y:S02]  /*03a0*/  LEA R9, R6, UR5, 0x7 ;  /* 0x0000000506097c11 */ /* 0x000fe4000f8e38ff */
[----:B------:R-:W-:Y:S02]  /*03b0*/  IADD3.X R19, PT, PT, R14, UR13, RZ, P2, !PT ;  /* 0x0000000d0e137c10 */ /* 0x000fe400097fe4ff */
[----:B------:R-:W-:Y:S02]  /*03c0*/  MOV R0, RZ ;  /* 0x000000ff00007202 */ /* 0x000fe40000000f00 */
[----:B------:R-:W-:Y:S02]  /*03d0*/  MOV R7, RZ ;  /* 0x000000ff00077202 */ /* 0x000fe40000000f00 */
[----:B------:R-:W-:-:S02]  /*03e0*/  LEA R23, R23, UR4, 0x7 ;  /* 0x0000000417177c11 */ /* 0x000fc4000f8e38ff */
[----:B------:R-:W-:Y:S02]  /*03f0*/  LEA R5, R10, UR5, 0x2 ;  /* 0x000000050a057c11 */ /* 0x000fe4000f8e10ff */
[C---:B------:R-:W-:Y:S02]  /*0400*/  LEA R25, R16.reuse, R25, 0x2 ;  /* 0x0000001910197211 */ /* 0x040fe400078e10ff */
[----:B0---4-:R-:W-:-:S07]  /*0410*/  LEA R24, R16, R9, 0x2 ;  /* 0x0000000910187211 */ /* 0x011fce00078e10ff */
.L_x_1:
[----:B------:R-:W-:Y:S01]  /*0420*/  ISETP.GE.U32.AND P1, PT, R16, UR16, PT ;  /* 0x0000001010007c0c */ /* 0x000fe2000bf26070 */
[----:B------:R-:W-:Y:S01]  /*0430*/  IMAD.MOV.U32 R10, RZ, RZ, RZ ;  /* 0x000000ffff0a7224 */ /* 0x000fe200078e00ff */
[----:B------:R-:W-:Y:S02]  /*0440*/  ISETP.GE.U32.AND P2, PT, R2, UR14, PT ;  /* 0x0000000e02007c0c */ /* 0x000fe4000bf46070 */
[----:B------:R-:W-:Y:S02]  /*0450*/  ISETP.GE.U32.AND.EX P1, PT, R7, UR17, PT, P1 ;  /* 0x0000001107007c0c */ /* 0x000fe4000bf26110 */
[----:B------:R-:W-:Y:S02]  /*0460*/  ISETP.GE.U32.AND P3, PT, R6, UR16, PT ;  /* 0x0000001006007c0c */ /* 0x000fe4000bf66070 */
[----:B------:R-:W-:Y:S02]  /*0470*/  ISETP.GE.U32.OR.EX P1, PT, R3, UR15, P1, P2 ;  /* 0x0000000f03007c0c */ /* 0x000fe40008f26520 */
[----:B------:R-:W-:-:S02]  /*0480*/  ISETP.GE.U32.OR.EX P2, PT, R0, UR17, P0, P3 ;  /* 0x0000001100007c0c */ /* 0x000fc40008746530 */
[----:B------:R-:W-:-:S09]  /*0490*/  MOV R28, RZ ;  /* 0x000000ff001c7202 */ /* 0x000fd20000000f00 */
[----:B------:R-:W-:Y:S01]  /*04a0*/  @!P1 MOV R8, R20 ;  /* 0x0000001400089202 */ /* 0x000fe20000000f00 */
[----:B------:R-:W-:-:S05]  /*04b0*/  @!P1 IMAD.MOV.U32 R9, RZ, RZ, R19 ;  /* 0x000000ffff099224 */ /* 0x000fca00078e0013 */
[----:B------:R0:W2:Y:S02]  /*04c0*/  @!P1 LDG.E R10, desc[UR10][R8.64] ;  /* 0x0000000a080a9981 */ /* 0x0000a4000c1e1900 */
[----:B0-----:R-:W-:Y:S02]  /*04d0*/  @!P2 MOV R8, R18 ;  /* 0x000000120008a202 */ /* 0x001fe40000000f00 */
[----:B------:R-:W-:-:S05]  /*04e0*/  @!P2 MOV R9, R17 ;  /* 0x000000110009a202 */ /* 0x000fca0000000f00 */
[----:B------:R-:W3:Y:S01]  /*04f0*/  @!P2 LDG.E R28, desc[UR10][R8.64] ;  /* 0x0000000a081ca981 */ /* 0x000ee2000c1e1900 */
[----:B------:R-:W-:Y:S01]  /*0500*/  UIADD3 UR7, UP0, UPT, UR7, -0x1, URZ ;  /* 0xffffffff07077890 */ /* 0x000fe2000ff1e0ff */
[----:B------:R-:W-:Y:S02]  /*0510*/  IADD3 R16, P4, PT, R16, 0x20, RZ ;  /* 0x0000002010107810 */ /* 0x000fe40007f9e0ff */
[----:B------:R-:W-:Y:S01]  /*0520*/  IADD3 R6, P2, PT, R6, 0x20, RZ ;  /* 0x0000002006067810 */ /* 0x000fe20007f5e0ff */
[----:B------:R-:W-:Y:S01]  /*0530*/  UIADD3.X UR8, UPT, UPT, UR8, -0x1, URZ, UP0, !UPT ;  /* 0xffffffff08087890 */ /* 0x000fe200087fe4ff */
[----:B------:R-:W-:Y:S01]  /*0540*/  LEA R18, P1, R4, R18, 0x7 ;  /* 0x0000001204127211 */ /* 0x000fe200078238ff */
[----:B------:R-:W-:Y:S01]  /*0550*/  UISETP.NE.U32.AND UP0, UPT, UR7, URZ, UPT ;  /* 0x000000ff0700728c */ /* 0x000fe2000bf05070 */
[----:B------:R-:W-:Y:S01]  /*0560*/  IADD3 R20, P3, PT, R20, 0x80, RZ ;  /* 0x0000008014147810 */ /* 0x000fe20007f7e0ff */
[----:B------:R-:W-:Y:S01]  /*0570*/  IMAD.X R7, RZ, RZ, R7, P4 ;  /* 0x000000ffff077224 */ /* 0x000fe200020e0607 */
[----:B------:R-:W-:Y:S01]  /*0580*/  IADD3.X R0, PT, PT, RZ, R0, RZ, P2, !PT ;  /* 0x00000000ff007210 */ /* 0x000fe200017fe4ff */
[----:B------:R-:W-:Y:S01]  /*0590*/  UISETP.NE.AND.EX UP0, UPT, UR8, URZ, UPT, UP0 ;  /* 0x000000ff0800728c */ /* 0x000fe2000bf05300 */
[----:B------:R-:W-:-:S02]  /*05a0*/  IADD3.X R17, PT, PT, R17, R22, RZ, P1, !PT ;  /* 0x0000001611117210 */ /* 0x000fc40000ffe4ff */
[----:B------:R-:W-:Y:S01]  /*05b0*/  IADD3.X R19, PT, PT, RZ, R19, RZ, P3, !PT ;  /* 0x00000013ff137210 */ /* 0x000fe20001ffe4ff */
[----:B--2---:R-:W-:Y:S04]  /*05c0*/  STS [R25], R10 ;  /* 0x0000000a19007388 */ /* 0x004fe80000000800 */
[----:B---3--:R-:W-:Y:S01]  /*05d0*/  STS [R24], R28 ;  /* 0x0000001c18007388 */ /* 0x008fe20000000800 */
[----:B------:R-:W-:Y:S06]  /*05e0*/  BAR.SYNC.DEFER_BLOCKING 0x0 ;  /* 0x0000000000007b1d */ /* 0x000fec0000010000 */
[----:B------:R-:W-:Y:S04]  /*05f0*/  LDS R10, [R5] ;  /* 0x00000000050a7984 */ /* 0x000fe80000000800 */
[----:B------:R-:W0:Y:S04]  /*0600*/  LDS.128 R12, [R23] ;  /* 0x00000000170c7984 */ /* 0x000e280000000c00 */
[----:B------:R-:W1:Y:S04]  /*0610*/  LDS R28, [R5+0x80] ;  /* 0x00008000051c7984 */ /* 0x000e680000000800 */
[----:B------:R-:W2:Y:S01]  /*0620*/  LDS R29, [R5+0x100] ;  /* 0x00010000051d7984 */ /* 0x000ea20000000800 */
[----:B0-----:R-:W-:-:S03]  /*0630*/  FFMA R11, R12, R10, R11 ;  /* 0x0000000a0c0b7223 */ /* 0x001fc6000000000b */
[----:B------:R-:W0:Y:S01]  /*0640*/  LDS R12, [R5+0x180] ;  /* 0x00018000050c7984 */ /* 0x000e220000000800 */
[----:B-1----:R-:W-:-:S03]  /*0650*/  FFMA R11, R28, R13, R11 ;  /* 0x0000000d1c0b7223 */ /* 0x002fc6000000000b */
[----:B------:R-:W-:Y:S01]  /*0660*/  LDS R13, [R5+0x200] ;  /* 0x00020000050d7984 */ /* 0x000fe20000000800 */
[----:B--2---:R-:W-:-:S03]  /*0670*/  FFMA R29, R29, R14, R11 ;  /* 0x0000000e1d1d7223 */ /* 0x004fc6000000000b */
[----:B------:R-:W1:Y:S04]  /*0680*/  LDS.128 R8, [R23+0x10] ;  /* 0x0000100017087984 */ /* 0x000e680000000c00 */
[----:B------:R-:W2:Y:S01]  /*0690*/  LDS R14, [R5+0x280] ;  /* 0x00028000050e7984 */ /* 0x000ea20000000800 */
[----:B0-----:R-:W-:-:S03]  /*06a0*/  FFMA R29, R12, R15, R29 ;  /* 0x0000000f0c1d7223 */ /* 0x001fc6000000001d */
[----:B------:R-:W0:Y:S01]  /*06b0*/  LDS R15, [R5+0x300] ;  /* 0x00030000050f7984 */ /* 0x000e220000000800 */
[----:B-1----:R-:W-:-:S03]  /*06c0*/  FFMA R12, R8, R13, R29 ;  /* 0x0000000d080c7223 */ /* 0x002fc6000000001d */
[----:B------:R-:W1:Y:S01]  /*06d0*/  LDS R8, [R5+0x380] ;  /* 0x0003800005087984 */ /* 0x000e620000000800 */
[----:B--2---:R-:W-:-:S03]  /*06e0*/  FFMA R12, R14, R9, R12 ;  /* 0x000000090e0c7223 */ /* 0x004fc6000000000c */
[----:B------:R-:W-:Y:S01]  /*06f0*/  LDS R9, [R5+0x400] ;  /* 0x0004000005097984 */ /* 0x000fe20000000800 */
[----:B0-----:R-:W-:-:S03]  /*0700*/  FFMA R29, R15, R10, R12 ;  /* 0x0000000a0f1d7223 */ /* 0x001fc6000000000c */
[----:B------:R-:W0:Y:S04]  /*0710*/  LDS.128 R12, [R23+0x20] ;  /* 0x00002000170c7984 */ /* 0x000e280000000c00 */
[----:B------:R-:W2:Y:S01]  /*0720*/  LDS R10, [R5+0x480] ;  /* 0x00048000050a7984 */ /* 0x000ea20000000800 */
[----:B-1----:R-:W-:-:S03]  /*0730*/  FFMA R29, R8, R11, R29 ;  /* 0x0000000b081d7223 */ /* 0x002fc6000000001d */
[----:B------:R-:W1:Y:S01]  /*0740*/  LDS R11, [R5+0x500] ;  /* 0x00050000050b7984 */ /* 0x000e620000000800 */
[----:B0-----:R-:W-:-:S03]  /*0750*/  FFMA R8, R12, R9, R29 ;  /* 0x000000090c087223 */ /* 0x001fc6000000001d */
[----:B------:R-:W0:Y:S01]  /*0760*/  LDS R12, [R5+0x580] ;  /* 0x00058000050c7984 */ /* 0x000e220000000800 */
[----:B--2---:R-:W-:-:S03]  /*0770*/  FFMA R8, R10, R13, R8 ;  /* 0x0000000d0a087223 */ /* 0x004fc60000000008 */
[----:B------:R-:W-:Y:S01]  /*0780*/  LDS R13, [R5+0x600] ;  /* 0x00060000050d7984 */ /* 0x000fe20000000800 */
[----:B-1----:R-:W-:-:S03]  /*0790*/  FFMA R29, R11, R14, R8 ;  /* 0x0000000e0b1d7223 */ /* 0x002fc60000000008 */
        /* <DEDUP_REMOVED lines=36> */
[----:B------:R-:W1:Y:S01]  /*09e0*/  LDS.128 R8, [R23+0x70] ;  /* 0x0000700017087984 */ /* 0x000e620000000c00 */
[----:B0-----:R-:W-:-:S03]  /*09f0*/  FFMA R29, R12, R15, R29 ;  /* 0x0000000f0c1d7223 */ /* 0x001fc6000000001d */
[----:B------:R-:W0:Y:S04]  /*0a00*/  LDS R12, [R5+0xe80] ;  /* 0x000e8000050c7984 */ /* 0x000e280000000800 */
[----:B------:R-:W2:Y:S01]  /*0a10*/  LDS R15, [R5+0xf00] ;  /* 0x000f0000050f7984 */ /* 0x000ea20000000800 */
[----:B-1----:R-:W-:-:S03]  /*0a20*/  FFMA R8, R8, R13, R29 ;  /* 0x0000000d08087223 */ /* 0x002fc6000000001d */
[----:B------:R-:W1:Y:S01]  /*0a30*/  LDS R13, [R5+0xf80] ;  /* 0x000f8000050d7984 */ /* 0x000e620000000800 */
[----:B0-----:R-:W-:-:S04]  /*0a40*/  FFMA R8, R12, R9, R8 ;  /* 0x000000090c087223 */ /* 0x001fc80000000008 */
[----:B--2---:R-:W-:-:S04]  /*0a50*/  FFMA R8, R15, R10, R8 ;  /* 0x0000000a0f087223 */ /* 0x004fc80000000008 */
[----:B-1----:R-:W-:Y:S01]  /*0a60*/  FFMA R11, R13, R11, R8 ;  /* 0x0000000b0d0b7223 */ /* 0x002fe20000000008 */
[----:B------:R-:W-:Y:S06]  /*0a70*/  BAR.SYNC.DEFER_BLOCKING 0x0 ;  /* 0x0000000000007b1d */ /* 0x000fec0000010000 */
[----:B------:R-:W-:Y:S05]  /*0a80*/  BRA.U UP0, `(.L_x_1) ;  /* 0xfffffff900647547 */ /* 0x000fea000b83ffff */
.L_x_0:
[----:B------:R-:W0:Y:S02]  /*0a90*/  LDCU.128 UR4, c[0x0][0x380] ;  /* 0x00007000ff0477ac */ /* 0x000e240008000c00 */
[----:B0-----:R-:W-:Y:S02]  /*0aa0*/  ISETP.GE.U32.AND P0, PT, R26, UR6, PT ;  /* 0x000000061a007c0c */ /* 0x001fe4000bf06070 */
[----:B------:R-:W-:Y:S02]  /*0ab0*/  ISETP.GE.U32.AND P1, PT, R21, UR4, PT ;  /* 0x0000000415007c0c */ /* 0x000fe4000bf26070 */
[----:B------:R-:W-:-:S04]  /*0ac0*/  ISETP.GE.U32.AND.EX P0, PT, RZ, UR7, PT, P0 ;  /* 0x00000007ff007c0c */ /* 0x000fc8000bf06100 */
[----:B------:R-:W-:-:S13]  /*0ad0*/  ISETP.GE.U32.OR.EX P0, PT, RZ, UR5, P0, P1 ;  /* 0x00000005ff007c0c */ /* 0x000fda0008706510 */
[----:B------:R-:W-:Y:S05]  /*0ae0*/  @P0 EXIT ;  /* 0x000000000000094d */ /* 0x000fea0003800000 */
[----:B------:R-:W0:Y:S01]  /*0af0*/  LDCU.64 UR4, c[0x0][0x3d0] ;  /* 0x00007a00ff0477ac */ /* 0x000e220008000a00 */
[----:B------:R-:W-:Y:S01]  /*0b00*/  HFMA2 R27, -RZ, RZ, 0, 0 ;  /* 0x00000000ff1b7431 */ /* 0x000fe200000001ff */
[----:B------:R-:W1:Y:S02]  /*0b10*/  LDCU.64 UR6, c[0x0][0x3c8] ;  /* 0x00007900ff0677ac */ /* 0x000e640008000a00 */
[C---:B0-----:R-:W-:Y:S01]  /*0b20*/  IMAD.WIDE.U32 R26, R21.reuse, UR4, R26 ;  /* 0x00000004151a7c25 */ /* 0x041fe2000f8e001a */
[----:B------:R-:W0:Y:S03]  /*0b30*/  LDCU UR4, c[0x0][0x3c0] ;  /* 0x00007800ff0477ac */ /* 0x000e260008000800 */
[----:B------:R-:W-:Y:S01]  /*0b40*/  IMAD R21, R21, UR5, R27 ;  /* 0x0000000515157c24 */ /* 0x000fe2000f8e021b */
[C---:B-1----:R-:W-:Y:S01]  /*0b50*/  LEA R2, P0, R26.reuse, UR6, 0x2 ;  /* 0x000000061a027c11 */ /* 0x042fe2000f8010ff */
[----:B------:R-:W1:Y:S03]  /*0b60*/  LDCU UR5, c[0x0][0x398] ;  /* 0x00007300ff0577ac */ /* 0x000e660008000800 */
[----:B------:R-:W-:-:S05]  /*0b70*/  LEA.HI.X R3, R26, UR7, R21, 0x2, P0 ;  /* 0x000000071a037c11 */ /* 0x000fca00080f1415 */
[----:B------:R-:W0:Y:S02]  /*0b80*/  LDG.E R0, desc[UR10][R2.64] ;  /* 0x0000000a02007981 */ /* 0x000e24000c1e1900 */
[----:B0-----:R-:W-:-:S04]  /*0b90*/  FMUL R0, R0, UR4 ;  /* 0x0000000400007c20 */ /* 0x001fc80008400000 */
[----:B-1----:R-:W-:-:S05]  /*0ba0*/  FFMA R11, R11, UR5, R0 ;  /* 0x000000050b0b7c23 */ /* 0x002fca0008000000 */
[----:B------:R-:W-:Y:S01]  /*0bb0*/  STG.E desc[UR10][R2.64], R11 ;  /* 0x0000000b02007986 */ /* 0x000fe2000c10190a */
[----:B------:R-:W-:Y:S05]  /*0bc0*/  EXIT ;  /* 0x000000000000794d */ /* 0x000fea0003800000 */
.L_x_2:
[----:B------:R-:W-:-:S00]  /*0bd0*/  BRA `(.L_x_2) ;  /* 0xfffffffc00fc7947 */ /* 0x000fc0000383ffff */
[----:B------:R-:W-:-:S00]  /*0be0*/  NOP ;  /* 0x0000000000007918 */ /* 0x000fc00000000000 */
        /* <DEDUP_REMOVED lines=9> */
.L_x_3:


//--------------------- .nv.shared._Z8gemm_v02IfLm32ELm32ELm32EEvmmmT_PKS0_mS2_mS0_PS0_m --------------------------
	.section	.nv.shared._Z8gemm_v02IfLm32ELm32ELm32EEvmmmT_PKS0_mS2_mS0_PS0_m,"aw",@nobits
	.sectionflags	@""
	.align	4
.nv.shared._Z8gemm_v02IfLm32ELm32ELm32EEvmmmT_PKS0_mS2_mS0_PS0_m:
	.zero		9216


//--------------------- .nv.shared.reserved.0     --------------------------
	.section	.nv.shared.reserved.0,"aw",@nobits
	.weak		__nv_reservedSMEM_offset_0_alias
	.size		__nv_reservedSMEM_offset_0_alias, 0, 64
	.other		__nv_reservedSMEM_offset_0_alias,@"STO_CUDA_RESERVED_SHARED STV_DEFAULT"
__nv_reservedSMEM_offset_0_alias:
	.zero		0
	.zero		64


//--------------------- .nv.constant0._Z8gemm_v02IfLm32ELm32ELm32EEvmmmT_PKS0_mS2_mS0_PS0_m --------------------------
	.section	.nv.constant0._Z8gemm_v02IfLm32ELm32ELm32EEvmmmT_PKS0_mS2_mS0_PS0_m,"a",@progbits
	.sectionflags	@""
	.align	4
.nv.constant0._Z8gemm_v02IfLm32ELm32ELm32EEvmmmT_PKS0_mS2_mS0_PS0_m:
	.zero		984


//--------------------- SYMBOLS --------------------------

	.type		.nv.reservedSmem.offset0,@object
	.size		.nv.reservedSmem.offset0,0x4
	.type		.nv.reservedSmem.cap,@object
	.size		.nv.reservedSmem.cap,0x4
